//
// Generated by NVIDIA NVVM Compiler
//
// Compiler Build ID: CL-36424714
// Cuda compilation tools, release 13.0, V13.0.88
// Based on NVVM 20.0.0
//

.version 9.0
.target sm_100
.address_size 64

	// .globl	candidate0

.visible .entry candidate0(
	.param .u64 .ptr .align 1 candidate0_param_0,
	.param .u64 .ptr .align 1 candidate0_param_1
)
.maxntid 49
{
	.reg .b16 	%rs<4>;
	.reg .b32 	%r<13>;
	.reg .b32 	%f<9>;
	.reg .b64 	%rd<9>;

	ld.param.u64 	%rd1, [candidate0_param_0];
	ld.param.u64 	%rd2, [candidate0_param_1];
	cvta.to.global.u64 	%rd3, %rd2;
	cvta.to.global.u64 	%rd4, %rd1;
	mov.u32 	%r1, %ctaid.x;
	mov.u32 	%r2, %tid.x;
	mad.lo.s32 	%r3, %r1, 49, %r2;
	mul.wide.u32 	%rd5, %r3, 4;
	add.s64 	%rd6, %rd4, %rd5;
	cvt.u16.u32 	%rs1, %r2;
	mul.lo.s16 	%rs2, %rs1, 37;
	shr.u16 	%rs3, %rs2, 8;
	cvt.u32.u16 	%r4, %rs3;
	mad.lo.s32 	%r5, %r1, 7, %r4;
	shr.u32 	%r6, %r5, 4;
	shr.u32 	%r7, %r3, 4;
	mul.hi.u32 	%r8, %r7, 613566757;
	mul.lo.s32 	%r9, %r8, 112;
	sub.s32 	%r10, %r3, %r9;
	shl.b32 	%r11, %r10, 1;
	mad.lo.s32 	%r12, %r6, 448, %r11;
	mul.wide.u32 	%rd7, %r12, 4;
	add.s64 	%rd8, %rd3, %rd7;
	ld.global.nc.f32 	%f1, [%rd8];
	max.f32 	%f2, %f1, 0fFF7FFFFD;
	ld.global.nc.f32 	%f3, [%rd8+4];
	max.f32 	%f4, %f2, %f3;
	ld.global.nc.f32 	%f5, [%rd8+896];
	max.f32 	%f6, %f4, %f5;
	ld.global.nc.f32 	%f7, [%rd8+900];
	max.f32 	%f8, %f6, %f7;
	st.global.f32 	[%rd6], %f8;
	ret;

}


// ===== COMPILED SASS (sm_100) =====

	.target	sm_100

	.elftype	@"ET_EXEC"


//--------------------- .note.nv.tkinfo           --------------------------
	.section	.note.nv.tkinfo,"",@"SHT_NOTE"
	.sectionflags	@"SHF_NOTE_NV_TKINFO"
	.tkinfo
        /*0018*/ 	.word	0x00000002
        /*0030*/ 	.string	""
        /*0030*/ 	.string	"ptxas"
        /*0030*/ 	.string	"Cuda compilation tools, release 13.0, V13.0.88"
        /*0030*/ 	.string	"Build cuda_13.0.r13.0/compiler.36424714_0"
        /*0030*/ 	.string	"-arch sm_100 -m 64 "



//--------------------- .note.nv.cuinfo           --------------------------
	.section	.note.nv.cuinfo,"",@"SHT_NOTE"
	.sectionflags	@"SHF_NOTE_NV_CUINFO"
        /*0018*/ 	.short	0x0002
        /*001a*/ 	.short	0x0064
        /*001c*/ 	.short	0x0082
	.zero		2


//--------------------- .nv.info                  --------------------------
	.section	.nv.info,"",@"SHT_CUDA_INFO"
	.align	4


	//----- nvinfo : EIATTR_REGCOUNT
	.align		4
        /*0000*/ 	.byte	0x04, 0x2f
        /*0002*/ 	.short	(.L_1 - .L_0)
	.align		4
.L_0:
        /*0004*/ 	.word	index@(candidate0)
        /*0008*/ 	.word	0x0000000e


	//----- nvinfo : EIATTR_FRAME_SIZE
	.align		4
.L_1:
        /*000c*/ 	.byte	0x04, 0x11
        /*000e*/ 	.short	(.L_3 - .L_2)
	.align		4
.L_2:
        /*0010*/ 	.word	index@(candidate0)
        /*0014*/ 	.word	0x00000000


	//----- nvinfo : EIATTR_MIN_STACK_SIZE
	.align		4
.L_3:
        /*0018*/ 	.byte	0x04, 0x12
        /*001a*/ 	.short	(.L_5 - .L_4)
	.align		4
.L_4:
        /*001c*/ 	.word	index@(candidate0)
        /*0020*/ 	.word	0x00000000
.L_5:


//--------------------- .nv.compat                --------------------------
	.section	.nv.compat,"",@"SHT_CUDA_COMPAT_INFO"
	.align	4
        /*0000*/ 	.byte	0x02, 0x09, 0x00, 0x00, 0x02, 0x02, 0x01, 0x00, 0x02, 0x05, 0x05, 0x00, 0x03, 0x07, 0x01, 0x01
        /*0010*/ 	.byte	0x02, 0x03, 0x00, 0x00, 0x02, 0x06, 0x01, 0x00, 0x04, 0x0b, 0x08, 0x00, 0x09, 0x00, 0x00, 0x00
        /*0020*/ 	.byte	0x00, 0x00, 0x00, 0x00


//--------------------- .nv.info.candidate0       --------------------------
	.section	.nv.info.candidate0,"",@"SHT_CUDA_INFO"
	.sectionflags	@""
	.align	4


	//----- nvinfo : EIATTR_CUDA_API_VERSION
	.align		4
        /*0000*/ 	.byte	0x04, 0x37
        /*0002*/ 	.short	(.L_7 - .L_6)
.L_6:
        /*0004*/ 	.word	0x00000082


	//----- nvinfo : EIATTR_KPARAM_INFO
	.align		4
.L_7:
        /*0008*/ 	.byte	0x04, 0x17
        /*000a*/ 	.short	(.L_9 - .L_8)
.L_8:
        /*000c*/ 	.word	0x00000000
        /*0010*/ 	.short	0x0001
        /*0012*/ 	.short	0x0008
        /*0014*/ 	.byte	0x00, 0xf5, 0x21, 0x00


	//----- nvinfo : EIATTR_KPARAM_INFO
	.align		4
.L_9:
        /*0018*/ 	.byte	0x04, 0x17
        /*001a*/ 	.short	(.L_11 - .L_10)
.L_10:
        /*001c*/ 	.word	0x00000000
        /*0020*/ 	.short	0x0000
        /*0022*/ 	.short	0x0000
        /*0024*/ 	.byte	0x00, 0xf5, 0x21, 0x00


	//----- nvinfo : EIATTR_SPARSE_MMA_MASK
	.align		4
.L_11:
        /*0028*/ 	.byte	0x03, 0x50
        /*002a*/ 	.short	0x0000


	//----- nvinfo : EIATTR_MAXREG_COUNT
	.align		4
        /*002c*/ 	.byte	0x03, 0x1b
        /*002e*/ 	.short	0x00ff


	//----- nvinfo : EIATTR_MERCURY_ISA_VERSION
	.align		4
        /*0030*/ 	.byte	0x03, 0x5f
        /*0032*/ 	.short	0x0101


	//----- nvinfo : EIATTR_VRC_CTA_INIT_COUNT
	.align		4
        /*0034*/ 	.byte	0x02, 0x4a
	.zero		1
	.zero		1


	//----- nvinfo : EIATTR_EXIT_INSTR_OFFSETS
	.align		4
        /*0038*/ 	.byte	0x04, 0x1c
        /*003a*/ 	.short	(.L_13 - .L_12)


	//   ....[0]....
.L_12:
        /*003c*/ 	.word	0x000001c0


	//----- nvinfo : EIATTR_MAX_THREADS
	.align		4
.L_13:
        /*0040*/ 	.byte	0x04, 0x05
        /*0042*/ 	.short	(.L_15 - .L_14)
.L_14:
        /*0044*/ 	.word	0x00000031
        /*0048*/ 	.word	0x00000001
        /*004c*/ 	.word	0x00000001


	//----- nvinfo : EIATTR_CBANK_PARAM_SIZE
	.align		4
.L_15:
        /*0050*/ 	.byte	0x03, 0x19
        /*0052*/ 	.short	0x0010


	//----- nvinfo : EIATTR_PARAM_CBANK
	.align		4
        /*0054*/ 	.byte	0x04, 0x0a
        /*0056*/ 	.short	(.L_17 - .L_16)
	.align		4
.L_16:
        /*0058*/ 	.word	index@(.nv.constant0.candidate0)
        /*005c*/ 	.short	0x0380
        /*005e*/ 	.short	0x0010


	//----- nvinfo : EIATTR_SW_WAR
	.align		4
.L_17:
        /*0060*/ 	.byte	0x04, 0x36
        /*0062*/ 	.short	(.L_19 - .L_18)
.L_18:
        /*0064*/ 	.word	0x00000008
.L_19:


//--------------------- .nv.callgraph             --------------------------
	.section	.nv.callgraph,"",@"SHT_CUDA_CALLGRAPH"
	.align	4
	.sectionentsize	8
	.align		4
        /*0000*/ 	.word	0x00000000
	.align		4
        /*0004*/ 	.word	0xffffffff
	.align		4
        /*0008*/ 	.word	0x00000000
	.align		4
        /*000c*/ 	.word	0xfffffffe
	.align		4
        /*0010*/ 	.word	0x00000000
	.align		4
        /*0014*/ 	.word	0xfffffffd
	.align		4
        /*0018*/ 	.word	0x00000000
	.align		4
        /*001c*/ 	.word	0xfffffffc


//--------------------- .text.candidate0          --------------------------
	.section	.text.candidate0,"ax",@progbits
	.align	128
        .global         candidate0
        .type           candidate0,@function
        .size           candidate0,(.L_x_1 - candidate0)
        .other          candidate0,@"STO_CUDA_ENTRY STV_DEFAULT"
candidate0:
.text.candidate0:
[----:B------:R-:W-:Y:S01]  /*0000*/  LDC R1, c[0x0][0x37c] ;  /* 0x0000df00ff017b82 */ /* 0x000fe20000000800 */
[----:B------:R-:W0:Y:S07]  /*0010*/  S2R R2, SR_TID.X ;  /* 0x0000000000027919 */ /* 0x000e2e0000002100 */
[----:B------:R-:W1:Y:S01]  /*0020*/  LDC.64 R4, c[0x0][0x388] ;  /* 0x0000e200ff047b82 */ /* 0x000e620000000a00 */
[----:B------:R-:W2:Y:S01]  /*0030*/  LDCU.64 UR4, c[0x0][0x358] ;  /* 0x00006b00ff0477ac */ /* 0x000ea20008000a00 */
[----:B------:R-:W3:Y:S01]  /*0040*/  S2R R3, SR_CTAID.X ;  /* 0x0000000000037919 */ /* 0x000ee20000002500 */
[----:B0-----:R-:W-:Y:S01]  /*0050*/  PRMT R0, R2, 0x9910, RZ ;  /* 0x0000991002007816 */ /* 0x001fe200000000ff */
[----:B---3--:R-:W-:-:S04]  /*0060*/  IMAD R7, R3, 0x31, R2 ;  /* 0x0000003103077824 */ /* 0x008fc800078e0202 */
[----:B------:R-:W-:Y:S01]  /*0070*/  IMAD R0, R0, 0x25, RZ ;  /* 0x0000002500007824 */ /* 0x000fe200078e02ff */
[----:B------:R-:W-:-:S04]  /*0080*/  SHF.R.U32.HI R2, RZ, 0x4, R7 ;  /* 0x00000004ff027819 */ /* 0x000fc80000011607 */
[----:B------:R-:W-:Y:S01]  /*0090*/  LOP3.LUT R0, R0, 0xffff, RZ, 0xc0, !PT ;  /* 0x0000ffff00007812 */ /* 0x000fe200078ec0ff */
[----:B------:R-:W-:-:S03]  /*00a0*/  IMAD.HI.U32 R2, R2, 0x24924925, RZ ;  /* 0x2492492502027827 */ /* 0x000fc600078e00ff */
[----:B------:R-:W-:-:S04]  /*00b0*/  SHF.R.U32.HI R0, RZ, 0x8, R0 ;  /* 0x00000008ff007819 */ /* 0x000fc80000011600 */
[----:B------:R-:W-:-:S05]  /*00c0*/  LOP3.LUT R0, R0, 0xffff, RZ, 0xc0, !PT ;  /* 0x0000ffff00007812 */ /* 0x000fca00078ec0ff */
[----:B------:R-:W-:Y:S02]  /*00d0*/  IMAD R0, R3, 0x7, R0 ;  /* 0x0000000703007824 */ /* 0x000fe400078e0200 */
[----:B------:R-:W-:-:S03]  /*00e0*/  IMAD R3, R2, -0x70, R7 ;  /* 0xffffff9002037824 */ /* 0x000fc600078e0207 */
[----:B------:R-:W-:-:S05]  /*00f0*/  SHF.R.U32.HI R0, RZ, 0x4, R0 ;  /* 0x00000004ff007819 */ /* 0x000fca0000011600 */
[----:B------:R-:W-:-:S05]  /*0100*/  IMAD R3, R0, 0xe0, R3 ;  /* 0x000000e000037824 */ /* 0x000fca00078e0203 */
[----:B------:R-:W-:-:S05]  /*0110*/  SHF.L.U32 R3, R3, 0x1, RZ ;  /* 0x0000000103037819 */ /* 0x000fca00000006ff */
[----:B-1----:R-:W-:Y:S02]  /*0120*/  IMAD.WIDE.U32 R4, R3, 0x4, R4 ;  /* 0x0000000403047825 */ /* 0x002fe400078e0004 */
[----:B------:R-:W0:Y:S03]  /*0130*/  LDC.64 R2, c[0x0][0x380] ;  /* 0x0000e000ff027b82 */ /* 0x000e260000000a00 */
[----:B--2---:R-:W2:Y:S04]  /*0140*/  LDG.E.CONSTANT R0, desc[UR4][R4.64] ;  /* 0x0000000404007981 */ /* 0x004ea8000c1e9900 */
[----:B------:R-:W2:Y:S04]  /*0150*/  LDG.E.CONSTANT R9, desc[UR4][R4.64+0x4] ;  /* 0x0000040404097981 */ /* 0x000ea8000c1e9900 */
[----:B------:R-:W3:Y:S04]  /*0160*/  LDG.E.CONSTANT R11, desc[UR4][R4.64+0x380] ;  /* 0x00038004040b7981 */ /* 0x000ee8000c1e9900 */
[----:B------:R-:W3:Y:S01]  /*0170*/  LDG.E.CONSTANT R6, desc[UR4][R4.64+0x384] ;  /* 0x0003840404067981 */ /* 0x000ee2000c1e9900 */
[----:B0-----:R-:W-:Y:S01]  /*0180*/  IMAD.WIDE.U32 R2, R7, 0x4, R2 ;  /* 0x0000000407027825 */ /* 0x001fe200078e0002 */
[----:B--2---:R-:W-:-:S04]  /*0190*/  FMNMX3 R0, R0, -3.40282306073709652508e+38, R9, !PT ;  /* 0xff7ffffd00007876 */ /* 0x004fc80007800009 */
[----:B---3--:R-:W-:-:S05]  /*01a0*/  FMNMX3 R11, R0, R11, R6, !PT ;  /* 0x0000000b000b7276 */ /* 0x008fca0007800006 */
[----:B------:R-:W-:Y:S01]  /*01b0*/  STG.E desc[UR4][R2.64], R11 ;  /* 0x0000000b02007986 */ /* 0x000fe2000c101904 */
[----:B------:R-:W-:Y:S05]  /*01c0*/  EXIT ;  /* 0x000000000000794d */ /* 0x000fea0003800000 */
.L_x_0:
[----:B------:R-:W-:-:S00]  /*01d0*/  BRA `(.L_x_0) ;  /* 0xfffffffc00fc7947 */ /* 0x000fc0000383ffff */
[----:B------:R-:W-:-:S00]  /*01e0*/  NOP ;  /* 0x0000000000007918 */ /* 0x000fc00000000000 */
        /* <DEDUP_REMOVED lines=9> */
.L_x_1:


//--------------------- .nv.shared.reserved.0     --------------------------
	.section	.nv.shared.reserved.0,"aw",@nobits
	.weak		__nv_reservedSMEM_offset_0_alias
	.size		__nv_reservedSMEM_offset_0_alias, 0, 64
	.other		__nv_reservedSMEM_offset_0_alias,@"STO_CUDA_RESERVED_SHARED STV_DEFAULT"
__nv_reservedSMEM_offset_0_alias:
	.zero		0
	.zero		64


//--------------------- .nv.constant0.candidate0  --------------------------
	.section	.nv.constant0.candidate0,"a",@progbits
	.sectionflags	@""
	.align	4
.nv.constant0.candidate0:
	.zero		912


//--------------------- SYMBOLS --------------------------

	.type		.nv.reservedSmem.offset0,@object
	.size		.nv.reservedSmem.offset0,0x4
